//
// Generated by NVIDIA NVVM Compiler
//
// Compiler Build ID: CL-36424714
// Cuda compilation tools, release 13.0, V13.0.88
// Based on NVVM 20.0.0
//

.version 9.0
.target sm_100
.address_size 64

	// .globl	_Z7mostra1v
.extern .func  (.param .b32 func_retval0) vprintf
(
	.param .b64 vprintf_param_0,
	.param .b64 vprintf_param_1
)
;
.global .align 1 .b8 $str[33] = {10, 32, 116, 104, 114, 101, 97, 100, 32, 110, 117, 109, 101, 114, 111, 32, 61, 32, 37, 100, 32, 32, 102, 111, 105, 32, 99, 114, 105, 97, 100, 97};

.visible .entry _Z7mostra1v()
{
	.local .align 8 .b8 	__local_depot0[8];
	.reg .b64 	%SP;
	.reg .b64 	%SPL;
	.reg .b32 	%r<4>;
	.reg .b64 	%rd<5>;

	mov.u64 	%SPL, __local_depot0;
	cvta.local.u64 	%SP, %SPL;
	add.u64 	%rd1, %SP, 0;
	add.u64 	%rd2, %SPL, 0;
	mov.u32 	%r1, %tid.x;
	st.local.u32 	[%rd2], %r1;
	mov.u64 	%rd3, $str;
	cvta.global.u64 	%rd4, %rd3;
	{ // callseq 0, 0
	.param .b64 param0;
	st.param.b64 	[param0], %rd4;
	.param .b64 param1;
	st.param.b64 	[param1], %rd1;
	.param .b32 retval0;
	call.uni (retval0), 
	vprintf, 
	(
	param0, 
	param1
	);
	ld.param.b32 	%r2, [retval0];
	} // callseq 0
	ret;

}


// ===== COMPILED SASS (sm_100) =====

	.target	sm_100

	.elftype	@"ET_EXEC"


//--------------------- .note.nv.tkinfo           --------------------------
	.section	.note.nv.tkinfo,"",@"SHT_NOTE"
	.sectionflags	@"SHF_NOTE_NV_TKINFO"
	.tkinfo
        /*0018*/ 	.word	0x00000002
        /*0030*/ 	.string	""
        /*0030*/ 	.string	"ptxas"
        /*0030*/ 	.string	"Cuda compilation tools, release 13.0, V13.0.88"
        /*0030*/ 	.string	"Build cuda_13.0.r13.0/compiler.36424714_0"
        /*0030*/ 	.string	"-arch sm_100 -m 64 "



//--------------------- .note.nv.cuinfo           --------------------------
	.section	.note.nv.cuinfo,"",@"SHT_NOTE"
	.sectionflags	@"SHF_NOTE_NV_CUINFO"
        /*0018*/ 	.short	0x0002
        /*001a*/ 	.short	0x0064
        /*001c*/ 	.short	0x0082
	.zero		2


//--------------------- .nv.info                  --------------------------
	.section	.nv.info,"",@"SHT_CUDA_INFO"
	.align	4


	//----- nvinfo : EIATTR_REGCOUNT
	.align		4
        /*0000*/ 	.byte	0x04, 0x2f
        /*0002*/ 	.short	(.L_2 - .L_1)
	.align		4
.L_1:
        /*0004*/ 	.word	index@(_Z7mostra1v)
        /*0008*/ 	.word	0x00000018


	//----- nvinfo : EIATTR_FRAME_SIZE
	.align		4
.L_2:
        /*000c*/ 	.byte	0x04, 0x11
        /*000e*/ 	.short	(.L_4 - .L_3)
	.align		4
.L_3:
        /*0010*/ 	.word	index@(_Z7mostra1v)
        /*0014*/ 	.word	0x00000008


	//----- nvinfo : EIATTR_MIN_STACK_SIZE
	.align		4
.L_4:
        /*0018*/ 	.byte	0x04, 0x12
        /*001a*/ 	.short	(.L_6 - .L_5)
	.align		4
.L_5:
        /*001c*/ 	.word	index@(_Z7mostra1v)
        /*0020*/ 	.word	0x00000008
.L_6:


//--------------------- .nv.compat                --------------------------
	.section	.nv.compat,"",@"SHT_CUDA_COMPAT_INFO"
	.align	4
        /*0000*/ 	.byte	0x02, 0x09, 0x00, 0x00, 0x02, 0x02, 0x01, 0x00, 0x02, 0x05, 0x05, 0x00, 0x03, 0x07, 0x01, 0x01
        /*0010*/ 	.byte	0x02, 0x03, 0x00, 0x00, 0x02, 0x06, 0x01, 0x00, 0x04, 0x0b, 0x08, 0x00, 0x09, 0x00, 0x00, 0x00
        /*0020*/ 	.byte	0x00, 0x00, 0x00, 0x00


//--------------------- .nv.info._Z7mostra1v      --------------------------
	.section	.nv.info._Z7mostra1v,"",@"SHT_CUDA_INFO"
	.sectionflags	@""
	.align	4


	//----- nvinfo : EIATTR_CUDA_API_VERSION
	.align		4
        /*0000*/ 	.byte	0x04, 0x37
        /*0002*/ 	.short	(.L_8 - .L_7)
.L_7:
        /*0004*/ 	.word	0x00000082


	//----- nvinfo : EIATTR_SPARSE_MMA_MASK
	.align		4
.L_8:
        /*0008*/ 	.byte	0x03, 0x50
        /*000a*/ 	.short	0x0000


	//----- nvinfo : EIATTR_MAXREG_COUNT
	.align		4
        /*000c*/ 	.byte	0x03, 0x1b
        /*000e*/ 	.short	0x00ff


	//----- nvinfo : EIATTR_EXTERNS
	.align		4
        /*0010*/ 	.byte	0x04, 0x0f
        /*0012*/ 	.short	(.L_10 - .L_9)


	//   ....[0]....
	.align		4
.L_9:
        /*0014*/ 	.word	index@(vprintf)


	//----- nvinfo : EIATTR_MERCURY_ISA_VERSION
	.align		4
.L_10:
        /*0018*/ 	.byte	0x03, 0x5f
        /*001a*/ 	.short	0x0101


	//----- nvinfo : EIATTR_VRC_CTA_INIT_COUNT
	.align		4
        /*001c*/ 	.byte	0x02, 0x4a
	.zero		1
	.zero		1


	//----- nvinfo : EIATTR_SYSCALL_OFFSETS
	.align		4
        /*0020*/ 	.byte	0x04, 0x46
        /*0022*/ 	.short	(.L_12 - .L_11)


	//   ....[0]....
.L_11:
        /*0024*/ 	.word	0x000000e0


	//----- nvinfo : EIATTR_EXIT_INSTR_OFFSETS
	.align		4
.L_12:
        /*0028*/ 	.byte	0x04, 0x1c
        /*002a*/ 	.short	(.L_14 - .L_13)


	//   ....[0]....
.L_13:
        /*002c*/ 	.word	0x000000f0


	//----- nvinfo : EIATTR_SW_WAR
	.align		4
.L_14:
        /*0030*/ 	.byte	0x04, 0x36
        /*0032*/ 	.short	(.L_16 - .L_15)
.L_15:
        /*0034*/ 	.word	0x00000008
.L_16:


//--------------------- .nv.callgraph             --------------------------
	.section	.nv.callgraph,"",@"SHT_CUDA_CALLGRAPH"
	.align	4
	.sectionentsize	8
	.align		4
        /*0000*/ 	.word	0x00000000
	.align		4
        /*0004*/ 	.word	0xffffffff
	.align		4
        /*0008*/ 	.word	index@(_Z7mostra1v)
	.align		4
        /*000c*/ 	.word	index@(vprintf)
	.align		4
        /*0010*/ 	.word	0x00000000
	.align		4
        /*0014*/ 	.word	0xfffffffe
	.align		4
        /*0018*/ 	.word	0x00000000
	.align		4
        /*001c*/ 	.word	0xfffffffd
	.align		4
        /*0020*/ 	.word	0x00000000
	.align		4
        /*0024*/ 	.word	0xfffffffc


//--------------------- .nv.constant4             --------------------------
	.section	.nv.constant4,"a",@progbits
	.align	8
	.align		8
.nv.constant4:
        /*0000*/ 	.dword	vprintf
	.align		8
        /*0008*/ 	.dword	$str


//--------------------- .text._Z7mostra1v         --------------------------
	.section	.text._Z7mostra1v,"ax",@progbits
	.align	128
        .global         _Z7mostra1v
        .type           _Z7mostra1v,@function
        .size           _Z7mostra1v,(.L_x_2 - _Z7mostra1v)
        .other          _Z7mostra1v,@"STO_CUDA_ENTRY STV_DEFAULT"
_Z7mostra1v:
.text._Z7mostra1v:
[----:B------:R-:W0:Y:S01]  /*0000*/  LDC R1, c[0x0][0x37c] ;  /* 0x0000df00ff017b82 */ /* 0x000e220000000800 */
[----:B------:R-:W1:Y:S01]  /*0010*/  S2R R8, SR_TID.X ;  /* 0x0000000000087919 */ /* 0x000e620000002100 */
[----:B0-----:R-:W-:Y:S01]  /*0020*/  VIADD R1, R1, 0xfffffff8 ;  /* 0xfffffff801017836 */ /* 0x001fe20000000000 */
[----:B------:R-:W-:Y:S01]  /*0030*/  MOV R0, 0x0 ;  /* 0x0000000000007802 */ /* 0x000fe20000000f00 */
[----:B------:R-:W0:Y:S04]  /*0040*/  LDCU UR4, c[0x0][0x2f8] ;  /* 0x00005f00ff0477ac */ /* 0x000e280008000800 */
[----:B------:R2:W3:Y:S01]  /*0050*/  LDC.64 R2, c[0x4][R0] ;  /* 0x0100000000027b82 */ /* 0x0004e20000000a00 */
[----:B------:R-:W4:Y:S01]  /*0060*/  LDCU.64 UR6, c[0x4][0x8] ;  /* 0x01000100ff0677ac */ /* 0x000f220008000a00 */
[----:B------:R-:W5:Y:S01]  /*0070*/  LDCU UR5, c[0x0][0x2fc] ;  /* 0x00005f80ff0577ac */ /* 0x000f620008000800 */
[----:B0-----:R-:W-:Y:S01]  /*0080*/  IADD3 R6, P0, PT, R1, UR4, RZ ;  /* 0x0000000401067c10 */ /* 0x001fe2000ff1e0ff */
[----:B----4-:R-:W-:Y:S01]  /*0090*/  IMAD.U32 R4, RZ, RZ, UR6 ;  /* 0x00000006ff047e24 */ /* 0x010fe2000f8e00ff */
[----:B------:R-:W-:-:S03]  /*00a0*/  MOV R5, UR7 ;  /* 0x0000000700057c02 */ /* 0x000fc60008000f00 */
[----:B-----5:R-:W-:Y:S01]  /*00b0*/  IMAD.X R7, RZ, RZ, UR5, P0 ;  /* 0x00000005ff077e24 */ /* 0x020fe200080e06ff */
[----:B-1----:R2:W-:Y:S07]  /*00c0*/  STL [R1], R8 ;  /* 0x0000000801007387 */ /* 0x0025ee0000100800 */
[----:B------:R-:W-:-:S07]  /*00d0*/  LEPC R20, `(.L_x_0) ;  /* 0x000000001014794e */ /* 0x000fce0000000000 */
[----:B--23--:R-:W-:Y:S05]  /*00e0*/  CALL.ABS.NOINC R2 ;  /* 0x0000000002007343 */ /* 0x00cfea0003c00000 */
.L_x_0:
[----:B------:R-:W-:Y:S05]  /*00f0*/  EXIT ;  /* 0x000000000000794d */ /* 0x000fea0003800000 */
.L_x_1:
[----:B------:R-:W-:-:S00]  /*0100*/  BRA `(.L_x_1) ;  /* 0xfffffffc00fc7947 */ /* 0x000fc0000383ffff */
[----:B------:R-:W-:-:S00]  /*0110*/  NOP ;  /* 0x0000000000007918 */ /* 0x000fc00000000000 */
        /* <DEDUP_REMOVED lines=14> */
.L_x_2:


//--------------------- .nv.global.init           --------------------------
	.section	.nv.global.init,"aw",@progbits
.nv.global.init:
	.type		$str,@object
	.size		$str,(.L_0 - $str)
$str:
        /*0000*/ 	.byte	0x0a, 0x20, 0x74, 0x68, 0x72, 0x65, 0x61, 0x64, 0x20, 0x6e, 0x75, 0x6d, 0x65, 0x72, 0x6f, 0x20
        /*0010*/ 	.byte	0x3d, 0x20, 0x25, 0x64, 0x20, 0x20, 0x66, 0x6f, 0x69, 0x20, 0x63, 0x72, 0x69, 0x61, 0x64, 0x61
        /*0020*/ 	.byte	0x00
.L_0:


//--------------------- .nv.shared.reserved.0     --------------------------
	.section	.nv.shared.reserved.0,"aw",@nobits
	.weak		__nv_reservedSMEM_offset_0_alias
	.size		__nv_reservedSMEM_offset_0_alias, 0, 64
	.other		__nv_reservedSMEM_offset_0_alias,@"STO_CUDA_RESERVED_SHARED STV_DEFAULT"
__nv_reservedSMEM_offset_0_alias:
	.zero		0
	.zero		64


//--------------------- .nv.constant0._Z7mostra1v --------------------------
	.section	.nv.constant0._Z7mostra1v,"a",@progbits
	.sectionflags	@""
	.align	4
.nv.constant0._Z7mostra1v:
	.zero		896


//--------------------- SYMBOLS --------------------------

	.type		.nv.reservedSmem.offset0,@object
	.size		.nv.reservedSmem.offset0,0x4
	.type		vprintf,@function
